//
// Generated by NVIDIA NVVM Compiler
//
// Compiler Build ID: CL-36424714
// Cuda compilation tools, release 13.0, V13.0.88
// Based on NVVM 20.0.0
//

.version 9.0
.target sm_100
.address_size 64

	// .globl	_ZN3cub18CUB_300001_SM_10006detail11EmptyKernelIvEEvv
.global .align 1 .b8 _ZN40_INTERNAL_fc37da9e_4_k_cu_bb522d52_249964cuda3std3__45__cpo5beginE[1];
.global .align 1 .b8 _ZN40_INTERNAL_fc37da9e_4_k_cu_bb522d52_249964cuda3std3__45__cpo3endE[1];
.global .align 1 .b8 _ZN40_INTERNAL_fc37da9e_4_k_cu_bb522d52_249964cuda3std3__45__cpo6cbeginE[1];
.global .align 1 .b8 _ZN40_INTERNAL_fc37da9e_4_k_cu_bb522d52_249964cuda3std3__45__cpo4cendE[1];
.global .align 1 .b8 _ZN40_INTERNAL_fc37da9e_4_k_cu_bb522d52_249964cuda3std3__45__cpo6rbeginE[1];
.global .align 1 .b8 _ZN40_INTERNAL_fc37da9e_4_k_cu_bb522d52_249964cuda3std3__45__cpo4rendE[1];
.global .align 1 .b8 _ZN40_INTERNAL_fc37da9e_4_k_cu_bb522d52_249964cuda3std3__45__cpo7crbeginE[1];
.global .align 1 .b8 _ZN40_INTERNAL_fc37da9e_4_k_cu_bb522d52_249964cuda3std3__45__cpo5crendE[1];
.global .align 1 .b8 _ZN40_INTERNAL_fc37da9e_4_k_cu_bb522d52_249964cuda3std3__442_GLOBAL__N__fc37da9e_4_k_cu_bb522d52_249966ignoreE[1];
.global .align 1 .b8 _ZN40_INTERNAL_fc37da9e_4_k_cu_bb522d52_249964cuda3std3__419piecewise_constructE[1];
.global .align 1 .b8 _ZN40_INTERNAL_fc37da9e_4_k_cu_bb522d52_249964cuda3std3__48in_placeE[1];
.global .align 1 .b8 _ZN40_INTERNAL_fc37da9e_4_k_cu_bb522d52_249964cuda3std3__420unreachable_sentinelE[1];
.global .align 1 .b8 _ZN40_INTERNAL_fc37da9e_4_k_cu_bb522d52_249964cuda3std3__47nulloptE[1];
.global .align 1 .b8 _ZN40_INTERNAL_fc37da9e_4_k_cu_bb522d52_249964cuda3std3__48unexpectE[1];
.global .align 1 .b8 _ZN40_INTERNAL_fc37da9e_4_k_cu_bb522d52_249964cuda3std6ranges3__45__cpo4swapE[1];
.global .align 1 .b8 _ZN40_INTERNAL_fc37da9e_4_k_cu_bb522d52_249964cuda3std6ranges3__45__cpo9iter_moveE[1];
.global .align 1 .b8 _ZN40_INTERNAL_fc37da9e_4_k_cu_bb522d52_249964cuda3std6ranges3__45__cpo5beginE[1];
.global .align 1 .b8 _ZN40_INTERNAL_fc37da9e_4_k_cu_bb522d52_249964cuda3std6ranges3__45__cpo3endE[1];
.global .align 1 .b8 _ZN40_INTERNAL_fc37da9e_4_k_cu_bb522d52_249964cuda3std6ranges3__45__cpo6cbeginE[1];
.global .align 1 .b8 _ZN40_INTERNAL_fc37da9e_4_k_cu_bb522d52_249964cuda3std6ranges3__45__cpo4cendE[1];
.global .align 1 .b8 _ZN40_INTERNAL_fc37da9e_4_k_cu_bb522d52_249964cuda3std6ranges3__45__cpo7advanceE[1];
.global .align 1 .b8 _ZN40_INTERNAL_fc37da9e_4_k_cu_bb522d52_249964cuda3std6ranges3__45__cpo9iter_swapE[1];
.global .align 1 .b8 _ZN40_INTERNAL_fc37da9e_4_k_cu_bb522d52_249964cuda3std6ranges3__45__cpo4nextE[1];
.global .align 1 .b8 _ZN40_INTERNAL_fc37da9e_4_k_cu_bb522d52_249964cuda3std6ranges3__45__cpo4prevE[1];
.global .align 1 .b8 _ZN40_INTERNAL_fc37da9e_4_k_cu_bb522d52_249964cuda3std6ranges3__45__cpo4dataE[1];
.global .align 1 .b8 _ZN40_INTERNAL_fc37da9e_4_k_cu_bb522d52_249964cuda3std6ranges3__45__cpo5cdataE[1];
.global .align 1 .b8 _ZN40_INTERNAL_fc37da9e_4_k_cu_bb522d52_249964cuda3std6ranges3__45__cpo4sizeE[1];
.global .align 1 .b8 _ZN40_INTERNAL_fc37da9e_4_k_cu_bb522d52_249964cuda3std6ranges3__45__cpo5ssizeE[1];
.global .align 1 .b8 _ZN40_INTERNAL_fc37da9e_4_k_cu_bb522d52_249964cuda3std6ranges3__45__cpo8distanceE[1];
.global .align 1 .b8 _ZN40_INTERNAL_fc37da9e_4_k_cu_bb522d52_249966thrust24THRUST_300001_SM_1000_NS6system6detail10sequential3seqE[1];
.global .align 1 .b8 _ZN40_INTERNAL_fc37da9e_4_k_cu_bb522d52_249966thrust24THRUST_300001_SM_1000_NS12placeholders2_1E[1];
.global .align 1 .b8 _ZN40_INTERNAL_fc37da9e_4_k_cu_bb522d52_249966thrust24THRUST_300001_SM_1000_NS12placeholders2_2E[1];
.global .align 1 .b8 _ZN40_INTERNAL_fc37da9e_4_k_cu_bb522d52_249966thrust24THRUST_300001_SM_1000_NS12placeholders2_3E[1];
.global .align 1 .b8 _ZN40_INTERNAL_fc37da9e_4_k_cu_bb522d52_249966thrust24THRUST_300001_SM_1000_NS12placeholders2_4E[1];
.global .align 1 .b8 _ZN40_INTERNAL_fc37da9e_4_k_cu_bb522d52_249966thrust24THRUST_300001_SM_1000_NS12placeholders2_5E[1];
.global .align 1 .b8 _ZN40_INTERNAL_fc37da9e_4_k_cu_bb522d52_249966thrust24THRUST_300001_SM_1000_NS12placeholders2_6E[1];
.global .align 1 .b8 _ZN40_INTERNAL_fc37da9e_4_k_cu_bb522d52_249966thrust24THRUST_300001_SM_1000_NS12placeholders2_7E[1];
.global .align 1 .b8 _ZN40_INTERNAL_fc37da9e_4_k_cu_bb522d52_249966thrust24THRUST_300001_SM_1000_NS12placeholders2_8E[1];
.global .align 1 .b8 _ZN40_INTERNAL_fc37da9e_4_k_cu_bb522d52_249966thrust24THRUST_300001_SM_1000_NS12placeholders2_9E[1];
.global .align 1 .b8 _ZN40_INTERNAL_fc37da9e_4_k_cu_bb522d52_249966thrust24THRUST_300001_SM_1000_NS12placeholders3_10E[1];

.visible .entry _ZN3cub18CUB_300001_SM_10006detail11EmptyKernelIvEEvv()
{


	ret;

}


// ===== COMPILED SASS (sm_100) =====

	.target	sm_100

	.elftype	@"ET_EXEC"


//--------------------- .note.nv.tkinfo           --------------------------
	.section	.note.nv.tkinfo,"",@"SHT_NOTE"
	.sectionflags	@"SHF_NOTE_NV_TKINFO"
	.tkinfo
        /*0018*/ 	.word	0x00000002
        /*0030*/ 	.string	""
        /*0030*/ 	.string	"ptxas"
        /*0030*/ 	.string	"Cuda compilation tools, release 13.0, V13.0.88"
        /*0030*/ 	.string	"Build cuda_13.0.r13.0/compiler.36424714_0"
        /*0030*/ 	.string	"-arch sm_100 -m 64 "



//--------------------- .note.nv.cuinfo           --------------------------
	.section	.note.nv.cuinfo,"",@"SHT_NOTE"
	.sectionflags	@"SHF_NOTE_NV_CUINFO"
        /*0018*/ 	.short	0x0002
        /*001a*/ 	.short	0x0064
        /*001c*/ 	.short	0x0082
	.zero		2


//--------------------- .nv.info                  --------------------------
	.section	.nv.info,"",@"SHT_CUDA_INFO"
	.align	4


	//----- nvinfo : EIATTR_REGCOUNT
	.align		4
        /*0000*/ 	.byte	0x04, 0x2f
        /*0002*/ 	.short	(.L_41 - .L_40)
	.align		4
.L_40:
        /*0004*/ 	.word	index@(_ZN3cub18CUB_300001_SM_10006detail11EmptyKernelIvEEvv)
        /*0008*/ 	.word	0x00000004


	//----- nvinfo : EIATTR_FRAME_SIZE
	.align		4
.L_41:
        /*000c*/ 	.byte	0x04, 0x11
        /*000e*/ 	.short	(.L_43 - .L_42)
	.align		4
.L_42:
        /*0010*/ 	.word	index@(_ZN3cub18CUB_300001_SM_10006detail11EmptyKernelIvEEvv)
        /*0014*/ 	.word	0x00000000


	//----- nvinfo : EIATTR_MIN_STACK_SIZE
	.align		4
.L_43:
        /*0018*/ 	.byte	0x04, 0x12
        /*001a*/ 	.short	(.L_45 - .L_44)
	.align		4
.L_44:
        /*001c*/ 	.word	index@(_ZN3cub18CUB_300001_SM_10006detail11EmptyKernelIvEEvv)
        /*0020*/ 	.word	0x00000000
.L_45:


//--------------------- .nv.compat                --------------------------
	.section	.nv.compat,"",@"SHT_CUDA_COMPAT_INFO"
	.align	4
        /*0000*/ 	.byte	0x02, 0x09, 0x00, 0x00, 0x02, 0x02, 0x01, 0x00, 0x02, 0x05, 0x05, 0x00, 0x03, 0x07, 0x01, 0x01
        /*0010*/ 	.byte	0x02, 0x03, 0x00, 0x00, 0x02, 0x06, 0x01, 0x00, 0x04, 0x0b, 0x08, 0x00, 0x09, 0x00, 0x00, 0x00
        /*0020*/ 	.byte	0x00, 0x00, 0x00, 0x00


//--------------------- .nv.info._ZN3cub18CUB_300001_SM_10006detail11EmptyKernelIvEEvv --------------------------
	.section	.nv.info._ZN3cub18CUB_300001_SM_10006detail11EmptyKernelIvEEvv,"",@"SHT_CUDA_INFO"
	.sectionflags	@""
	.align	4


	//----- nvinfo : EIATTR_CUDA_API_VERSION
	.align		4
        /*0000*/ 	.byte	0x04, 0x37
        /*0002*/ 	.short	(.L_47 - .L_46)
.L_46:
        /*0004*/ 	.word	0x00000082


	//----- nvinfo : EIATTR_SPARSE_MMA_MASK
	.align		4
.L_47:
        /*0008*/ 	.byte	0x03, 0x50
        /*000a*/ 	.short	0x0000


	//----- nvinfo : EIATTR_MAXREG_COUNT
	.align		4
        /*000c*/ 	.byte	0x03, 0x1b
        /*000e*/ 	.short	0x00ff


	//----- nvinfo : EIATTR_MERCURY_ISA_VERSION
	.align		4
        /*0010*/ 	.byte	0x03, 0x5f
        /*0012*/ 	.short	0x0101


	//----- nvinfo : EIATTR_VRC_CTA_INIT_COUNT
	.align		4
        /*0014*/ 	.byte	0x02, 0x4a
	.zero		1
	.zero		1


	//----- nvinfo : EIATTR_EXIT_INSTR_OFFSETS
	.align		4
        /*0018*/ 	.byte	0x04, 0x1c
        /*001a*/ 	.short	(.L_49 - .L_48)


	//   ....[0]....
.L_48:
        /*001c*/ 	.word	0x00000010


	//----- nvinfo : EIATTR_SW_WAR
	.align		4
.L_49:
        /*0020*/ 	.byte	0x04, 0x36
        /*0022*/ 	.short	(.L_51 - .L_50)
.L_50:
        /*0024*/ 	.word	0x00000008
.L_51:


//--------------------- .nv.callgraph             --------------------------
	.section	.nv.callgraph,"",@"SHT_CUDA_CALLGRAPH"
	.align	4
	.sectionentsize	8
	.align		4
        /*0000*/ 	.word	0x00000000
	.align		4
        /*0004*/ 	.word	0xffffffff
	.align		4
        /*0008*/ 	.word	0x00000000
	.align		4
        /*000c*/ 	.word	0xfffffffe
	.align		4
        /*0010*/ 	.word	0x00000000
	.align		4
        /*0014*/ 	.word	0xfffffffd
	.align		4
        /*0018*/ 	.word	0x00000000
	.align		4
        /*001c*/ 	.word	0xfffffffc


//--------------------- .nv.constant4             --------------------------
	.section	.nv.constant4,"a",@progbits
	.align	8
	.align		8
.nv.constant4:
        /*0000*/ 	.dword	_ZN40_INTERNAL_fc37da9e_4_k_cu_bb522d52_252104cuda3std3__45__cpo5beginE
	.align		8
        /*0008*/ 	.dword	_ZN40_INTERNAL_fc37da9e_4_k_cu_bb522d52_252104cuda3std3__45__cpo3endE
	.align		8
        /*0010*/ 	.dword	_ZN40_INTERNAL_fc37da9e_4_k_cu_bb522d52_252104cuda3std3__45__cpo6cbeginE
	.align		8
        /*0018*/ 	.dword	_ZN40_INTERNAL_fc37da9e_4_k_cu_bb522d52_252104cuda3std3__45__cpo4cendE
	.align		8
        /*0020*/ 	.dword	_ZN40_INTERNAL_fc37da9e_4_k_cu_bb522d52_252104cuda3std3__45__cpo6rbeginE
	.align		8
        /*0028*/ 	.dword	_ZN40_INTERNAL_fc37da9e_4_k_cu_bb522d52_252104cuda3std3__45__cpo4rendE
	.align		8
        /*0030*/ 	.dword	_ZN40_INTERNAL_fc37da9e_4_k_cu_bb522d52_252104cuda3std3__45__cpo7crbeginE
	.align		8
        /*0038*/ 	.dword	_ZN40_INTERNAL_fc37da9e_4_k_cu_bb522d52_252104cuda3std3__45__cpo5crendE
	.align		8
        /*0040*/ 	.dword	_ZN40_INTERNAL_fc37da9e_4_k_cu_bb522d52_252104cuda3std3__442_GLOBAL__N__fc37da9e_4_k_cu_bb522d52_252106ignoreE
	.align		8
        /*0048*/ 	.dword	_ZN40_INTERNAL_fc37da9e_4_k_cu_bb522d52_252104cuda3std3__419piecewise_constructE
	.align		8
        /*0050*/ 	.dword	_ZN40_INTERNAL_fc37da9e_4_k_cu_bb522d52_252104cuda3std3__48in_placeE
	.align		8
        /*0058*/ 	.dword	_ZN40_INTERNAL_fc37da9e_4_k_cu_bb522d52_252104cuda3std3__420unreachable_sentinelE
	.align		8
        /*0060*/ 	.dword	_ZN40_INTERNAL_fc37da9e_4_k_cu_bb522d52_252104cuda3std3__47nulloptE
	.align		8
        /*0068*/ 	.dword	_ZN40_INTERNAL_fc37da9e_4_k_cu_bb522d52_252104cuda3std3__48unexpectE
	.align		8
        /*0070*/ 	.dword	_ZN40_INTERNAL_fc37da9e_4_k_cu_bb522d52_252104cuda3std6ranges3__45__cpo4swapE
	.align		8
        /*0078*/ 	.dword	_ZN40_INTERNAL_fc37da9e_4_k_cu_bb522d52_252104cuda3std6ranges3__45__cpo9iter_moveE
	.align		8
        /*0080*/ 	.dword	_ZN40_INTERNAL_fc37da9e_4_k_cu_bb522d52_252104cuda3std6ranges3__45__cpo5beginE
	.align		8
        /*0088*/ 	.dword	_ZN40_INTERNAL_fc37da9e_4_k_cu_bb522d52_252104cuda3std6ranges3__45__cpo3endE
	.align		8
        /*0090*/ 	.dword	_ZN40_INTERNAL_fc37da9e_4_k_cu_bb522d52_252104cuda3std6ranges3__45__cpo6cbeginE
	.align		8
        /*0098*/ 	.dword	_ZN40_INTERNAL_fc37da9e_4_k_cu_bb522d52_252104cuda3std6ranges3__45__cpo4cendE
	.align		8
        /*00a0*/ 	.dword	_ZN40_INTERNAL_fc37da9e_4_k_cu_bb522d52_252104cuda3std6ranges3__45__cpo7advanceE
	.align		8
        /*00a8*/ 	.dword	_ZN40_INTERNAL_fc37da9e_4_k_cu_bb522d52_252104cuda3std6ranges3__45__cpo9iter_swapE
	.align		8
        /*00b0*/ 	.dword	_ZN40_INTERNAL_fc37da9e_4_k_cu_bb522d52_252104cuda3std6ranges3__45__cpo4nextE
	.align		8
        /*00b8*/ 	.dword	_ZN40_INTERNAL_fc37da9e_4_k_cu_bb522d52_252104cuda3std6ranges3__45__cpo4prevE
	.align		8
        /*00c0*/ 	.dword	_ZN40_INTERNAL_fc37da9e_4_k_cu_bb522d52_252104cuda3std6ranges3__45__cpo4dataE
	.align		8
        /*00c8*/ 	.dword	_ZN40_INTERNAL_fc37da9e_4_k_cu_bb522d52_252104cuda3std6ranges3__45__cpo5cdataE
	.align		8
        /*00d0*/ 	.dword	_ZN40_INTERNAL_fc37da9e_4_k_cu_bb522d52_252104cuda3std6ranges3__45__cpo4sizeE
	.align		8
        /*00d8*/ 	.dword	_ZN40_INTERNAL_fc37da9e_4_k_cu_bb522d52_252104cuda3std6ranges3__45__cpo5ssizeE
	.align		8
        /*00e0*/ 	.dword	_ZN40_INTERNAL_fc37da9e_4_k_cu_bb522d52_252104cuda3std6ranges3__45__cpo8distanceE
	.align		8
        /*00e8*/ 	.dword	_ZN40_INTERNAL_fc37da9e_4_k_cu_bb522d52_252106thrust24THRUST_300001_SM_1000_NS6system6detail10sequential3seqE
	.align		8
        /*00f0*/ 	.dword	_ZN40_INTERNAL_fc37da9e_4_k_cu_bb522d52_252106thrust24THRUST_300001_SM_1000_NS12placeholders2_1E
	.align		8
        /*00f8*/ 	.dword	_ZN40_INTERNAL_fc37da9e_4_k_cu_bb522d52_252106thrust24THRUST_300001_SM_1000_NS12placeholders2_2E
	.align		8
        /*0100*/ 	.dword	_ZN40_INTERNAL_fc37da9e_4_k_cu_bb522d52_252106thrust24THRUST_300001_SM_1000_NS12placeholders2_3E
	.align		8
        /*0108*/ 	.dword	_ZN40_INTERNAL_fc37da9e_4_k_cu_bb522d52_252106thrust24THRUST_300001_SM_1000_NS12placeholders2_4E
	.align		8
        /*0110*/ 	.dword	_ZN40_INTERNAL_fc37da9e_4_k_cu_bb522d52_252106thrust24THRUST_300001_SM_1000_NS12placeholders2_5E
	.align		8
        /*0118*/ 	.dword	_ZN40_INTERNAL_fc37da9e_4_k_cu_bb522d52_252106thrust24THRUST_300001_SM_1000_NS12placeholders2_6E
	.align		8
        /*0120*/ 	.dword	_ZN40_INTERNAL_fc37da9e_4_k_cu_bb522d52_252106thrust24THRUST_300001_SM_1000_NS12placeholders2_7E
	.align		8
        /*0128*/ 	.dword	_ZN40_INTERNAL_fc37da9e_4_k_cu_bb522d52_252106thrust24THRUST_300001_SM_1000_NS12placeholders2_8E
	.align		8
        /*0130*/ 	.dword	_ZN40_INTERNAL_fc37da9e_4_k_cu_bb522d52_252106thrust24THRUST_300001_SM_1000_NS12placeholders2_9E
	.align		8
        /*0138*/ 	.dword	_ZN40_INTERNAL_fc37da9e_4_k_cu_bb522d52_252106thrust24THRUST_300001_SM_1000_NS12placeholders3_10E


//--------------------- .text._ZN3cub18CUB_300001_SM_10006detail11EmptyKernelIvEEvv --------------------------
	.section	.text._ZN3cub18CUB_300001_SM_10006detail11EmptyKernelIvEEvv,"ax",@progbits
	.align	128
        .global         _ZN3cub18CUB_300001_SM_10006detail11EmptyKernelIvEEvv
        .type           _ZN3cub18CUB_300001_SM_10006detail11EmptyKernelIvEEvv,@function
        .size           _ZN3cub18CUB_300001_SM_10006detail11EmptyKernelIvEEvv,(.L_x_1 - _ZN3cub18CUB_300001_SM_10006detail11EmptyKernelIvEEvv)
        .other          _ZN3cub18CUB_300001_SM_10006detail11EmptyKernelIvEEvv,@"STO_CUDA_ENTRY STV_DEFAULT"
_ZN3cub18CUB_300001_SM_10006detail11EmptyKernelIvEEvv:
.text._ZN3cub18CUB_300001_SM_10006detail11EmptyKernelIvEEvv:
[----:B------:R-:W-:Y:S01]  /*0000*/  LDC R1, c[0x0][0x37c] ;  /* 0x0000df00ff017b82 */ /* 0x000fe20000000800 */
[----:B------:R-:W-:Y:S05]  /*0010*/  EXIT ;  /* 0x000000000000794d */ /* 0x000fea0003800000 */
.L_x_0:
[----:B------:R-:W-:-:S00]  /*0020*/  BRA `(.L_x_0) ;  /* 0xfffffffc00fc7947 */ /* 0x000fc0000383ffff */
[----:B------:R-:W-:-:S00]  /*0030*/  NOP ;  /* 0x0000000000007918 */ /* 0x000fc00000000000 */
        /* <DEDUP_REMOVED lines=12> */
.L_x_1:


//--------------------- .nv.shared.reserved.0     --------------------------
	.section	.nv.shared.reserved.0,"aw",@nobits
	.weak		__nv_reservedSMEM_offset_0_alias
	.size		__nv_reservedSMEM_offset_0_alias, 0, 64
	.other		__nv_reservedSMEM_offset_0_alias,@"STO_CUDA_RESERVED_SHARED STV_DEFAULT"
__nv_reservedSMEM_offset_0_alias:
	.zero		0
	.zero		64


//--------------------- .nv.global                --------------------------
	.section	.nv.global,"aw",@nobits
.nv.global:
	.type		_ZN40_INTERNAL_fc37da9e_4_k_cu_bb522d52_252106thrust24THRUST_300001_SM_1000_NS12placeholders2_5E,@object
	.size		_ZN40_INTERNAL_fc37da9e_4_k_cu_bb522d52_252106thrust24THRUST_300001_SM_1000_NS12placeholders2_5E,(_ZN40_INTERNAL_fc37da9e_4_k_cu_bb522d52_252104cuda3std3__45__cpo6cbeginE - _ZN40_INTERNAL_fc37da9e_4_k_cu_bb522d52_252106thrust24THRUST_300001_SM_1000_NS12placeholders2_5E)
_ZN40_INTERNAL_fc37da9e_4_k_cu_bb522d52_252106thrust24THRUST_300001_SM_1000_NS12placeholders2_5E:
	.zero		1
	.type		_ZN40_INTERNAL_fc37da9e_4_k_cu_bb522d52_252104cuda3std3__45__cpo6cbeginE,@object
	.size		_ZN40_INTERNAL_fc37da9e_4_k_cu_bb522d52_252104cuda3std3__45__cpo6cbeginE,(_ZN40_INTERNAL_fc37da9e_4_k_cu_bb522d52_252104cuda3std6ranges3__45__cpo6cbeginE - _ZN40_INTERNAL_fc37da9e_4_k_cu_bb522d52_252104cuda3std3__45__cpo6cbeginE)
_ZN40_INTERNAL_fc37da9e_4_k_cu_bb522d52_252104cuda3std3__45__cpo6cbeginE:
	.zero		1
	.type		_ZN40_INTERNAL_fc37da9e_4_k_cu_bb522d52_252104cuda3std6ranges3__45__cpo6cbeginE,@object
	.size		_ZN40_INTERNAL_fc37da9e_4_k_cu_bb522d52_252104cuda3std6ranges3__45__cpo6cbeginE,(_ZN40_INTERNAL_fc37da9e_4_k_cu_bb522d52_252104cuda3std3__48in_placeE - _ZN40_INTERNAL_fc37da9e_4_k_cu_bb522d52_252104cuda3std6ranges3__45__cpo6cbeginE)
_ZN40_INTERNAL_fc37da9e_4_k_cu_bb522d52_252104cuda3std6ranges3__45__cpo6cbeginE:
	.zero		1
	.type		_ZN40_INTERNAL_fc37da9e_4_k_cu_bb522d52_252104cuda3std3__48in_placeE,@object
	.size		_ZN40_INTERNAL_fc37da9e_4_k_cu_bb522d52_252104cuda3std3__48in_placeE,(_ZN40_INTERNAL_fc37da9e_4_k_cu_bb522d52_252104cuda3std6ranges3__45__cpo4sizeE - _ZN40_INTERNAL_fc37da9e_4_k_cu_bb522d52_252104cuda3std3__48in_placeE)
_ZN40_INTERNAL_fc37da9e_4_k_cu_bb522d52_252104cuda3std3__48in_placeE:
	.zero		1
	.type		_ZN40_INTERNAL_fc37da9e_4_k_cu_bb522d52_252104cuda3std6ranges3__45__cpo4sizeE,@object
	.size		_ZN40_INTERNAL_fc37da9e_4_k_cu_bb522d52_252104cuda3std6ranges3__45__cpo4sizeE,(_ZN40_INTERNAL_fc37da9e_4_k_cu_bb522d52_252106thrust24THRUST_300001_SM_1000_NS12placeholders2_9E - _ZN40_INTERNAL_fc37da9e_4_k_cu_bb522d52_252104cuda3std6ranges3__45__cpo4sizeE)
_ZN40_INTERNAL_fc37da9e_4_k_cu_bb522d52_252104cuda3std6ranges3__45__cpo4sizeE:
	.zero		1
	.type		_ZN40_INTERNAL_fc37da9e_4_k_cu_bb522d52_252106thrust24THRUST_300001_SM_1000_NS12placeholders2_9E,@object
	.size		_ZN40_INTERNAL_fc37da9e_4_k_cu_bb522d52_252106thrust24THRUST_300001_SM_1000_NS12placeholders2_9E,(_ZN40_INTERNAL_fc37da9e_4_k_cu_bb522d52_252104cuda3std3__45__cpo7crbeginE - _ZN40_INTERNAL_fc37da9e_4_k_cu_bb522d52_252106thrust24THRUST_300001_SM_1000_NS12placeholders2_9E)
_ZN40_INTERNAL_fc37da9e_4_k_cu_bb522d52_252106thrust24THRUST_300001_SM_1000_NS12placeholders2_9E:
	.zero		1
	.type		_ZN40_INTERNAL_fc37da9e_4_k_cu_bb522d52_252104cuda3std3__45__cpo7crbeginE,@object
	.size		_ZN40_INTERNAL_fc37da9e_4_k_cu_bb522d52_252104cuda3std3__45__cpo7crbeginE,(_ZN40_INTERNAL_fc37da9e_4_k_cu_bb522d52_252104cuda3std6ranges3__45__cpo4nextE - _ZN40_INTERNAL_fc37da9e_4_k_cu_bb522d52_252104cuda3std3__45__cpo7crbeginE)
_ZN40_INTERNAL_fc37da9e_4_k_cu_bb522d52_252104cuda3std3__45__cpo7crbeginE:
	.zero		1
	.type		_ZN40_INTERNAL_fc37da9e_4_k_cu_bb522d52_252104cuda3std6ranges3__45__cpo4nextE,@object
	.size		_ZN40_INTERNAL_fc37da9e_4_k_cu_bb522d52_252104cuda3std6ranges3__45__cpo4nextE,(_ZN40_INTERNAL_fc37da9e_4_k_cu_bb522d52_252104cuda3std6ranges3__45__cpo4swapE - _ZN40_INTERNAL_fc37da9e_4_k_cu_bb522d52_252104cuda3std6ranges3__45__cpo4nextE)
_ZN40_INTERNAL_fc37da9e_4_k_cu_bb522d52_252104cuda3std6ranges3__45__cpo4nextE:
	.zero		1
	.type		_ZN40_INTERNAL_fc37da9e_4_k_cu_bb522d52_252104cuda3std6ranges3__45__cpo4swapE,@object
	.size		_ZN40_INTERNAL_fc37da9e_4_k_cu_bb522d52_252104cuda3std6ranges3__45__cpo4swapE,(_ZN40_INTERNAL_fc37da9e_4_k_cu_bb522d52_252106thrust24THRUST_300001_SM_1000_NS12placeholders2_1E - _ZN40_INTERNAL_fc37da9e_4_k_cu_bb522d52_252104cuda3std6ranges3__45__cpo4swapE)
_ZN40_INTERNAL_fc37da9e_4_k_cu_bb522d52_252104cuda3std6ranges3__45__cpo4swapE:
	.zero		1
	.type		_ZN40_INTERNAL_fc37da9e_4_k_cu_bb522d52_252106thrust24THRUST_300001_SM_1000_NS12placeholders2_1E,@object
	.size		_ZN40_INTERNAL_fc37da9e_4_k_cu_bb522d52_252106thrust24THRUST_300001_SM_1000_NS12placeholders2_1E,(_ZN40_INTERNAL_fc37da9e_4_k_cu_bb522d52_252106thrust24THRUST_300001_SM_1000_NS12placeholders2_3E - _ZN40_INTERNAL_fc37da9e_4_k_cu_bb522d52_252106thrust24THRUST_300001_SM_1000_NS12placeholders2_1E)
_ZN40_INTERNAL_fc37da9e_4_k_cu_bb522d52_252106thrust24THRUST_300001_SM_1000_NS12placeholders2_1E:
	.zero		1
	.type		_ZN40_INTERNAL_fc37da9e_4_k_cu_bb522d52_252106thrust24THRUST_300001_SM_1000_NS12placeholders2_3E,@object
	.size		_ZN40_INTERNAL_fc37da9e_4_k_cu_bb522d52_252106thrust24THRUST_300001_SM_1000_NS12placeholders2_3E,(_ZN40_INTERNAL_fc37da9e_4_k_cu_bb522d52_252104cuda3std3__45__cpo5beginE - _ZN40_INTERNAL_fc37da9e_4_k_cu_bb522d52_252106thrust24THRUST_300001_SM_1000_NS12placeholders2_3E)
_ZN40_INTERNAL_fc37da9e_4_k_cu_bb522d52_252106thrust24THRUST_300001_SM_1000_NS12placeholders2_3E:
	.zero		1
	.type		_ZN40_INTERNAL_fc37da9e_4_k_cu_bb522d52_252104cuda3std3__45__cpo5beginE,@object
	.size		_ZN40_INTERNAL_fc37da9e_4_k_cu_bb522d52_252104cuda3std3__45__cpo5beginE,(_ZN40_INTERNAL_fc37da9e_4_k_cu_bb522d52_252104cuda3std6ranges3__45__cpo5beginE - _ZN40_INTERNAL_fc37da9e_4_k_cu_bb522d52_252104cuda3std3__45__cpo5beginE)
_ZN40_INTERNAL_fc37da9e_4_k_cu_bb522d52_252104cuda3std3__45__cpo5beginE:
	.zero		1
	.type		_ZN40_INTERNAL_fc37da9e_4_k_cu_bb522d52_252104cuda3std6ranges3__45__cpo5beginE,@object
	.size		_ZN40_INTERNAL_fc37da9e_4_k_cu_bb522d52_252104cuda3std6ranges3__45__cpo5beginE,(_ZN40_INTERNAL_fc37da9e_4_k_cu_bb522d52_252104cuda3std3__442_GLOBAL__N__fc37da9e_4_k_cu_bb522d52_252106ignoreE - _ZN40_INTERNAL_fc37da9e_4_k_cu_bb522d52_252104cuda3std6ranges3__45__cpo5beginE)
_ZN40_INTERNAL_fc37da9e_4_k_cu_bb522d52_252104cuda3std6ranges3__45__cpo5beginE:
	.zero		1
	.type		_ZN40_INTERNAL_fc37da9e_4_k_cu_bb522d52_252104cuda3std3__442_GLOBAL__N__fc37da9e_4_k_cu_bb522d52_252106ignoreE,@object
	.size		_ZN40_INTERNAL_fc37da9e_4_k_cu_bb522d52_252104cuda3std3__442_GLOBAL__N__fc37da9e_4_k_cu_bb522d52_252106ignoreE,(_ZN40_INTERNAL_fc37da9e_4_k_cu_bb522d52_252104cuda3std6ranges3__45__cpo4dataE - _ZN40_INTERNAL_fc37da9e_4_k_cu_bb522d52_252104cuda3std3__442_GLOBAL__N__fc37da9e_4_k_cu_bb522d52_252106ignoreE)
_ZN40_INTERNAL_fc37da9e_4_k_cu_bb522d52_252104cuda3std3__442_GLOBAL__N__fc37da9e_4_k_cu_bb522d52_252106ignoreE:
	.zero		1
	.type		_ZN40_INTERNAL_fc37da9e_4_k_cu_bb522d52_252104cuda3std6ranges3__45__cpo4dataE,@object
	.size		_ZN40_INTERNAL_fc37da9e_4_k_cu_bb522d52_252104cuda3std6ranges3__45__cpo4dataE,(_ZN40_INTERNAL_fc37da9e_4_k_cu_bb522d52_252106thrust24THRUST_300001_SM_1000_NS12placeholders2_7E - _ZN40_INTERNAL_fc37da9e_4_k_cu_bb522d52_252104cuda3std6ranges3__45__cpo4dataE)
_ZN40_INTERNAL_fc37da9e_4_k_cu_bb522d52_252104cuda3std6ranges3__45__cpo4dataE:
	.zero		1
	.type		_ZN40_INTERNAL_fc37da9e_4_k_cu_bb522d52_252106thrust24THRUST_300001_SM_1000_NS12placeholders2_7E,@object
	.size		_ZN40_INTERNAL_fc37da9e_4_k_cu_bb522d52_252106thrust24THRUST_300001_SM_1000_NS12placeholders2_7E,(_ZN40_INTERNAL_fc37da9e_4_k_cu_bb522d52_252104cuda3std3__45__cpo6rbeginE - _ZN40_INTERNAL_fc37da9e_4_k_cu_bb522d52_252106thrust24THRUST_300001_SM_1000_NS12placeholders2_7E)
_ZN40_INTERNAL_fc37da9e_4_k_cu_bb522d52_252106thrust24THRUST_300001_SM_1000_NS12placeholders2_7E:
	.zero		1
	.type		_ZN40_INTERNAL_fc37da9e_4_k_cu_bb522d52_252104cuda3std3__45__cpo6rbeginE,@object
	.size		_ZN40_INTERNAL_fc37da9e_4_k_cu_bb522d52_252104cuda3std3__45__cpo6rbeginE,(_ZN40_INTERNAL_fc37da9e_4_k_cu_bb522d52_252104cuda3std6ranges3__45__cpo7advanceE - _ZN40_INTERNAL_fc37da9e_4_k_cu_bb522d52_252104cuda3std3__45__cpo6rbeginE)
_ZN40_INTERNAL_fc37da9e_4_k_cu_bb522d52_252104cuda3std3__45__cpo6rbeginE:
	.zero		1
	.type		_ZN40_INTERNAL_fc37da9e_4_k_cu_bb522d52_252104cuda3std6ranges3__45__cpo7advanceE,@object
	.size		_ZN40_INTERNAL_fc37da9e_4_k_cu_bb522d52_252104cuda3std6ranges3__45__cpo7advanceE,(_ZN40_INTERNAL_fc37da9e_4_k_cu_bb522d52_252104cuda3std3__47nulloptE - _ZN40_INTERNAL_fc37da9e_4_k_cu_bb522d52_252104cuda3std6ranges3__45__cpo7advanceE)
_ZN40_INTERNAL_fc37da9e_4_k_cu_bb522d52_252104cuda3std6ranges3__45__cpo7advanceE:
	.zero		1
	.type		_ZN40_INTERNAL_fc37da9e_4_k_cu_bb522d52_252104cuda3std3__47nulloptE,@object
	.size		_ZN40_INTERNAL_fc37da9e_4_k_cu_bb522d52_252104cuda3std3__47nulloptE,(_ZN40_INTERNAL_fc37da9e_4_k_cu_bb522d52_252104cuda3std6ranges3__45__cpo8distanceE - _ZN40_INTERNAL_fc37da9e_4_k_cu_bb522d52_252104cuda3std3__47nulloptE)
_ZN40_INTERNAL_fc37da9e_4_k_cu_bb522d52_252104cuda3std3__47nulloptE:
	.zero		1
	.type		_ZN40_INTERNAL_fc37da9e_4_k_cu_bb522d52_252104cuda3std6ranges3__45__cpo8distanceE,@object
	.size		_ZN40_INTERNAL_fc37da9e_4_k_cu_bb522d52_252104cuda3std6ranges3__45__cpo8distanceE,(_ZN40_INTERNAL_fc37da9e_4_k_cu_bb522d52_252106thrust24THRUST_300001_SM_1000_NS12placeholders2_6E - _ZN40_INTERNAL_fc37da9e_4_k_cu_bb522d52_252104cuda3std6ranges3__45__cpo8distanceE)
_ZN40_INTERNAL_fc37da9e_4_k_cu_bb522d52_252104cuda3std6ranges3__45__cpo8distanceE:
	.zero		1
	.type		_ZN40_INTERNAL_fc37da9e_4_k_cu_bb522d52_252106thrust24THRUST_300001_SM_1000_NS12placeholders2_6E,@object
	.size		_ZN40_INTERNAL_fc37da9e_4_k_cu_bb522d52_252106thrust24THRUST_300001_SM_1000_NS12placeholders2_6E,(_ZN40_INTERNAL_fc37da9e_4_k_cu_bb522d52_252104cuda3std3__45__cpo4cendE - _ZN40_INTERNAL_fc37da9e_4_k_cu_bb522d52_252106thrust24THRUST_300001_SM_1000_NS12placeholders2_6E)
_ZN40_INTERNAL_fc37da9e_4_k_cu_bb522d52_252106thrust24THRUST_300001_SM_1000_NS12placeholders2_6E:
	.zero		1
	.type		_ZN40_INTERNAL_fc37da9e_4_k_cu_bb522d52_252104cuda3std3__45__cpo4cendE,@object
	.size		_ZN40_INTERNAL_fc37da9e_4_k_cu_bb522d52_252104cuda3std3__45__cpo4cendE,(_ZN40_INTERNAL_fc37da9e_4_k_cu_bb522d52_252104cuda3std6ranges3__45__cpo4cendE - _ZN40_INTERNAL_fc37da9e_4_k_cu_bb522d52_252104cuda3std3__45__cpo4cendE)
_ZN40_INTERNAL_fc37da9e_4_k_cu_bb522d52_252104cuda3std3__45__cpo4cendE:
	.zero		1
	.type		_ZN40_INTERNAL_fc37da9e_4_k_cu_bb522d52_252104cuda3std6ranges3__45__cpo4cendE,@object
	.size		_ZN40_INTERNAL_fc37da9e_4_k_cu_bb522d52_252104cuda3std6ranges3__45__cpo4cendE,(_ZN40_INTERNAL_fc37da9e_4_k_cu_bb522d52_252104cuda3std3__420unreachable_sentinelE - _ZN40_INTERNAL_fc37da9e_4_k_cu_bb522d52_252104cuda3std6ranges3__45__cpo4cendE)
_ZN40_INTERNAL_fc37da9e_4_k_cu_bb522d52_252104cuda3std6ranges3__45__cpo4cendE:
	.zero		1
	.type		_ZN40_INTERNAL_fc37da9e_4_k_cu_bb522d52_252104cuda3std3__420unreachable_sentinelE,@object
	.size		_ZN40_INTERNAL_fc37da9e_4_k_cu_bb522d52_252104cuda3std3__420unreachable_sentinelE,(_ZN40_INTERNAL_fc37da9e_4_k_cu_bb522d52_252104cuda3std6ranges3__45__cpo5ssizeE - _ZN40_INTERNAL_fc37da9e_4_k_cu_bb522d52_252104cuda3std3__420unreachable_sentinelE)
_ZN40_INTERNAL_fc37da9e_4_k_cu_bb522d52_252104cuda3std3__420unreachable_sentinelE:
	.zero		1
	.type		_ZN40_INTERNAL_fc37da9e_4_k_cu_bb522d52_252104cuda3std6ranges3__45__cpo5ssizeE,@object
	.size		_ZN40_INTERNAL_fc37da9e_4_k_cu_bb522d52_252104cuda3std6ranges3__45__cpo5ssizeE,(_ZN40_INTERNAL_fc37da9e_4_k_cu_bb522d52_252106thrust24THRUST_300001_SM_1000_NS12placeholders3_10E - _ZN40_INTERNAL_fc37da9e_4_k_cu_bb522d52_252104cuda3std6ranges3__45__cpo5ssizeE)
_ZN40_INTERNAL_fc37da9e_4_k_cu_bb522d52_252104cuda3std6ranges3__45__cpo5ssizeE:
	.zero		1
	.type		_ZN40_INTERNAL_fc37da9e_4_k_cu_bb522d52_252106thrust24THRUST_300001_SM_1000_NS12placeholders3_10E,@object
	.size		_ZN40_INTERNAL_fc37da9e_4_k_cu_bb522d52_252106thrust24THRUST_300001_SM_1000_NS12placeholders3_10E,(_ZN40_INTERNAL_fc37da9e_4_k_cu_bb522d52_252104cuda3std3__45__cpo5crendE - _ZN40_INTERNAL_fc37da9e_4_k_cu_bb522d52_252106thrust24THRUST_300001_SM_1000_NS12placeholders3_10E)
_ZN40_INTERNAL_fc37da9e_4_k_cu_bb522d52_252106thrust24THRUST_300001_SM_1000_NS12placeholders3_10E:
	.zero		1
	.type		_ZN40_INTERNAL_fc37da9e_4_k_cu_bb522d52_252104cuda3std3__45__cpo5crendE,@object
	.size		_ZN40_INTERNAL_fc37da9e_4_k_cu_bb522d52_252104cuda3std3__45__cpo5crendE,(_ZN40_INTERNAL_fc37da9e_4_k_cu_bb522d52_252104cuda3std6ranges3__45__cpo4prevE - _ZN40_INTERNAL_fc37da9e_4_k_cu_bb522d52_252104cuda3std3__45__cpo5crendE)
_ZN40_INTERNAL_fc37da9e_4_k_cu_bb522d52_252104cuda3std3__45__cpo5crendE:
	.zero		1
	.type		_ZN40_INTERNAL_fc37da9e_4_k_cu_bb522d52_252104cuda3std6ranges3__45__cpo4prevE,@object
	.size		_ZN40_INTERNAL_fc37da9e_4_k_cu_bb522d52_252104cuda3std6ranges3__45__cpo4prevE,(_ZN40_INTERNAL_fc37da9e_4_k_cu_bb522d52_252104cuda3std6ranges3__45__cpo9iter_moveE - _ZN40_INTERNAL_fc37da9e_4_k_cu_bb522d52_252104cuda3std6ranges3__45__cpo4prevE)
_ZN40_INTERNAL_fc37da9e_4_k_cu_bb522d52_252104cuda3std6ranges3__45__cpo4prevE:
	.zero		1
	.type		_ZN40_INTERNAL_fc37da9e_4_k_cu_bb522d52_252104cuda3std6ranges3__45__cpo9iter_moveE,@object
	.size		_ZN40_INTERNAL_fc37da9e_4_k_cu_bb522d52_252104cuda3std6ranges3__45__cpo9iter_moveE,(_ZN40_INTERNAL_fc37da9e_4_k_cu_bb522d52_252106thrust24THRUST_300001_SM_1000_NS12placeholders2_2E - _ZN40_INTERNAL_fc37da9e_4_k_cu_bb522d52_252104cuda3std6ranges3__45__cpo9iter_moveE)
_ZN40_INTERNAL_fc37da9e_4_k_cu_bb522d52_252104cuda3std6ranges3__45__cpo9iter_moveE:
	.zero		1
	.type		_ZN40_INTERNAL_fc37da9e_4_k_cu_bb522d52_252106thrust24THRUST_300001_SM_1000_NS12placeholders2_2E,@object
	.size		_ZN40_INTERNAL_fc37da9e_4_k_cu_bb522d52_252106thrust24THRUST_300001_SM_1000_NS12placeholders2_2E,(_ZN40_INTERNAL_fc37da9e_4_k_cu_bb522d52_252106thrust24THRUST_300001_SM_1000_NS12placeholders2_4E - _ZN40_INTERNAL_fc37da9e_4_k_cu_bb522d52_252106thrust24THRUST_300001_SM_1000_NS12placeholders2_2E)
_ZN40_INTERNAL_fc37da9e_4_k_cu_bb522d52_252106thrust24THRUST_300001_SM_1000_NS12placeholders2_2E:
	.zero		1
	.type		_ZN40_INTERNAL_fc37da9e_4_k_cu_bb522d52_252106thrust24THRUST_300001_SM_1000_NS12placeholders2_4E,@object
	.size		_ZN40_INTERNAL_fc37da9e_4_k_cu_bb522d52_252106thrust24THRUST_300001_SM_1000_NS12placeholders2_4E,(_ZN40_INTERNAL_fc37da9e_4_k_cu_bb522d52_252104cuda3std3__45__cpo3endE - _ZN40_INTERNAL_fc37da9e_4_k_cu_bb522d52_252106thrust24THRUST_300001_SM_1000_NS12placeholders2_4E)
_ZN40_INTERNAL_fc37da9e_4_k_cu_bb522d52_252106thrust24THRUST_300001_SM_1000_NS12placeholders2_4E:
	.zero		1
	.type		_ZN40_INTERNAL_fc37da9e_4_k_cu_bb522d52_252104cuda3std3__45__cpo3endE,@object
	.size		_ZN40_INTERNAL_fc37da9e_4_k_cu_bb522d52_252104cuda3std3__45__cpo3endE,(_ZN40_INTERNAL_fc37da9e_4_k_cu_bb522d52_252104cuda3std6ranges3__45__cpo3endE - _ZN40_INTERNAL_fc37da9e_4_k_cu_bb522d52_252104cuda3std3__45__cpo3endE)
_ZN40_INTERNAL_fc37da9e_4_k_cu_bb522d52_252104cuda3std3__45__cpo3endE:
	.zero		1
	.type		_ZN40_INTERNAL_fc37da9e_4_k_cu_bb522d52_252104cuda3std6ranges3__45__cpo3endE,@object
	.size		_ZN40_INTERNAL_fc37da9e_4_k_cu_bb522d52_252104cuda3std6ranges3__45__cpo3endE,(_ZN40_INTERNAL_fc37da9e_4_k_cu_bb522d52_252104cuda3std3__419piecewise_constructE - _ZN40_INTERNAL_fc37da9e_4_k_cu_bb522d52_252104cuda3std6ranges3__45__cpo3endE)
_ZN40_INTERNAL_fc37da9e_4_k_cu_bb522d52_252104cuda3std6ranges3__45__cpo3endE:
	.zero		1
	.type		_ZN40_INTERNAL_fc37da9e_4_k_cu_bb522d52_252104cuda3std3__419piecewise_constructE,@object
	.size		_ZN40_INTERNAL_fc37da9e_4_k_cu_bb522d52_252104cuda3std3__419piecewise_constructE,(_ZN40_INTERNAL_fc37da9e_4_k_cu_bb522d52_252104cuda3std6ranges3__45__cpo5cdataE - _ZN40_INTERNAL_fc37da9e_4_k_cu_bb522d52_252104cuda3std3__419piecewise_constructE)
_ZN40_INTERNAL_fc37da9e_4_k_cu_bb522d52_252104cuda3std3__419piecewise_constructE:
	.zero		1
	.type		_ZN40_INTERNAL_fc37da9e_4_k_cu_bb522d52_252104cuda3std6ranges3__45__cpo5cdataE,@object
	.size		_ZN40_INTERNAL_fc37da9e_4_k_cu_bb522d52_252104cuda3std6ranges3__45__cpo5cdataE,(_ZN40_INTERNAL_fc37da9e_4_k_cu_bb522d52_252106thrust24THRUST_300001_SM_1000_NS12placeholders2_8E - _ZN40_INTERNAL_fc37da9e_4_k_cu_bb522d52_252104cuda3std6ranges3__45__cpo5cdataE)
_ZN40_INTERNAL_fc37da9e_4_k_cu_bb522d52_252104cuda3std6ranges3__45__cpo5cdataE:
	.zero		1
	.type		_ZN40_INTERNAL_fc37da9e_4_k_cu_bb522d52_252106thrust24THRUST_300001_SM_1000_NS12placeholders2_8E,@object
	.size		_ZN40_INTERNAL_fc37da9e_4_k_cu_bb522d52_252106thrust24THRUST_300001_SM_1000_NS12placeholders2_8E,(_ZN40_INTERNAL_fc37da9e_4_k_cu_bb522d52_252104cuda3std3__45__cpo4rendE - _ZN40_INTERNAL_fc37da9e_4_k_cu_bb522d52_252106thrust24THRUST_300001_SM_1000_NS12placeholders2_8E)
_ZN40_INTERNAL_fc37da9e_4_k_cu_bb522d52_252106thrust24THRUST_300001_SM_1000_NS12placeholders2_8E:
	.zero		1
	.type		_ZN40_INTERNAL_fc37da9e_4_k_cu_bb522d52_252104cuda3std3__45__cpo4rendE,@object
	.size		_ZN40_INTERNAL_fc37da9e_4_k_cu_bb522d52_252104cuda3std3__45__cpo4rendE,(_ZN40_INTERNAL_fc37da9e_4_k_cu_bb522d52_252104cuda3std6ranges3__45__cpo9iter_swapE - _ZN40_INTERNAL_fc37da9e_4_k_cu_bb522d52_252104cuda3std3__45__cpo4rendE)
_ZN40_INTERNAL_fc37da9e_4_k_cu_bb522d52_252104cuda3std3__45__cpo4rendE:
	.zero		1
	.type		_ZN40_INTERNAL_fc37da9e_4_k_cu_bb522d52_252104cuda3std6ranges3__45__cpo9iter_swapE,@object
	.size		_ZN40_INTERNAL_fc37da9e_4_k_cu_bb522d52_252104cuda3std6ranges3__45__cpo9iter_swapE,(_ZN40_INTERNAL_fc37da9e_4_k_cu_bb522d52_252104cuda3std3__48unexpectE - _ZN40_INTERNAL_fc37da9e_4_k_cu_bb522d52_252104cuda3std6ranges3__45__cpo9iter_swapE)
_ZN40_INTERNAL_fc37da9e_4_k_cu_bb522d52_252104cuda3std6ranges3__45__cpo9iter_swapE:
	.zero		1
	.type		_ZN40_INTERNAL_fc37da9e_4_k_cu_bb522d52_252104cuda3std3__48unexpectE,@object
	.size		_ZN40_INTERNAL_fc37da9e_4_k_cu_bb522d52_252104cuda3std3__48unexpectE,(_ZN40_INTERNAL_fc37da9e_4_k_cu_bb522d52_252106thrust24THRUST_300001_SM_1000_NS6system6detail10sequential3seqE - _ZN40_INTERNAL_fc37da9e_4_k_cu_bb522d52_252104cuda3std3__48unexpectE)
_ZN40_INTERNAL_fc37da9e_4_k_cu_bb522d52_252104cuda3std3__48unexpectE:
	.zero		1
	.type		_ZN40_INTERNAL_fc37da9e_4_k_cu_bb522d52_252106thrust24THRUST_300001_SM_1000_NS6system6detail10sequential3seqE,@object
	.size		_ZN40_INTERNAL_fc37da9e_4_k_cu_bb522d52_252106thrust24THRUST_300001_SM_1000_NS6system6detail10sequential3seqE,(.L_29 - _ZN40_INTERNAL_fc37da9e_4_k_cu_bb522d52_252106thrust24THRUST_300001_SM_1000_NS6system6detail10sequential3seqE)
_ZN40_INTERNAL_fc37da9e_4_k_cu_bb522d52_252106thrust24THRUST_300001_SM_1000_NS6system6detail10sequential3seqE:
	.zero		1
.L_29:


//--------------------- .nv.constant0._ZN3cub18CUB_300001_SM_10006detail11EmptyKernelIvEEvv --------------------------
	.section	.nv.constant0._ZN3cub18CUB_300001_SM_10006detail11EmptyKernelIvEEvv,"a",@progbits
	.sectionflags	@""
	.align	4
.nv.constant0._ZN3cub18CUB_300001_SM_10006detail11EmptyKernelIvEEvv:
	.zero		896


//--------------------- SYMBOLS --------------------------

	.type		.nv.reservedSmem.offset0,@object
	.size		.nv.reservedSmem.offset0,0x4
